//
// Generated by NVIDIA NVVM Compiler
//
// Compiler Build ID: CL-36424714
// Cuda compilation tools, release 13.0, V13.0.88
// Based on NVVM 20.0.0
//

.version 9.0
.target sm_100
.address_size 64

	// .globl	_Z7decoderPcS_

.visible .entry _Z7decoderPcS_(
	.param .u64 .ptr .align 1 _Z7decoderPcS__param_0,
	.param .u64 .ptr .align 1 _Z7decoderPcS__param_1
)
{
	.reg .pred 	%p<2>;
	.reg .b16 	%rs<3>;
	.reg .b32 	%r<4>;
	.reg .b64 	%rd<9>;

	ld.param.u64 	%rd3, [_Z7decoderPcS__param_0];
	ld.param.u64 	%rd2, [_Z7decoderPcS__param_1];
	cvta.to.global.u64 	%rd4, %rd3;
	mov.u32 	%r2, %tid.x;
	mov.u32 	%r3, %ctaid.x;
	mad.lo.s32 	%r1, %r3, 102, %r2;
	cvt.u64.u32 	%rd5, %r1;
	add.s64 	%rd1, %rd4, %rd5;
	ld.global.u8 	%rs1, [%rd1];
	setp.ne.s16 	%p1, %rs1, 44;
	@%p1 bra 	$L__BB0_2;
	cvta.to.global.u64 	%rd7, %rd2;
	ld.global.u8 	%rs2, [%rd1+1];
	add.s64 	%rd8, %rd7, %rd5;
	st.global.u8 	[%rd8+1], %rs2;
$L__BB0_2:
	ret;

}


// ===== COMPILED SASS (sm_100) =====

	.target	sm_100

	.elftype	@"ET_EXEC"


//--------------------- .note.nv.tkinfo           --------------------------
	.section	.note.nv.tkinfo,"",@"SHT_NOTE"
	.sectionflags	@"SHF_NOTE_NV_TKINFO"
	.tkinfo
        /*0018*/ 	.word	0x00000002
        /*0030*/ 	.string	""
        /*0030*/ 	.string	"ptxas"
        /*0030*/ 	.string	"Cuda compilation tools, release 13.0, V13.0.88"
        /*0030*/ 	.string	"Build cuda_13.0.r13.0/compiler.36424714_0"
        /*0030*/ 	.string	"-arch sm_100 -m 64 "



//--------------------- .note.nv.cuinfo           --------------------------
	.section	.note.nv.cuinfo,"",@"SHT_NOTE"
	.sectionflags	@"SHF_NOTE_NV_CUINFO"
        /*0018*/ 	.short	0x0002
        /*001a*/ 	.short	0x0064
        /*001c*/ 	.short	0x0082
	.zero		2


//--------------------- .nv.info                  --------------------------
	.section	.nv.info,"",@"SHT_CUDA_INFO"
	.align	4


	//----- nvinfo : EIATTR_REGCOUNT
	.align		4
        /*0000*/ 	.byte	0x04, 0x2f
        /*0002*/ 	.short	(.L_1 - .L_0)
	.align		4
.L_0:
        /*0004*/ 	.word	index@(_Z7decoderPcS_)
        /*0008*/ 	.word	0x00000008


	//----- nvinfo : EIATTR_FRAME_SIZE
	.align		4
.L_1:
        /*000c*/ 	.byte	0x04, 0x11
        /*000e*/ 	.short	(.L_3 - .L_2)
	.align		4
.L_2:
        /*0010*/ 	.word	index@(_Z7decoderPcS_)
        /*0014*/ 	.word	0x00000000


	//----- nvinfo : EIATTR_MIN_STACK_SIZE
	.align		4
.L_3:
        /*0018*/ 	.byte	0x04, 0x12
        /*001a*/ 	.short	(.L_5 - .L_4)
	.align		4
.L_4:
        /*001c*/ 	.word	index@(_Z7decoderPcS_)
        /*0020*/ 	.word	0x00000000
.L_5:


//--------------------- .nv.compat                --------------------------
	.section	.nv.compat,"",@"SHT_CUDA_COMPAT_INFO"
	.align	4
        /*0000*/ 	.byte	0x02, 0x09, 0x00, 0x00, 0x02, 0x02, 0x01, 0x00, 0x02, 0x05, 0x05, 0x00, 0x03, 0x07, 0x01, 0x01
        /*0010*/ 	.byte	0x02, 0x03, 0x00, 0x00, 0x02, 0x06, 0x01, 0x00, 0x04, 0x0b, 0x08, 0x00, 0x09, 0x00, 0x00, 0x00
        /*0020*/ 	.byte	0x00, 0x00, 0x00, 0x00


//--------------------- .nv.info._Z7decoderPcS_   --------------------------
	.section	.nv.info._Z7decoderPcS_,"",@"SHT_CUDA_INFO"
	.sectionflags	@""
	.align	4


	//----- nvinfo : EIATTR_CUDA_API_VERSION
	.align		4
        /*0000*/ 	.byte	0x04, 0x37
        /*0002*/ 	.short	(.L_7 - .L_6)
.L_6:
        /*0004*/ 	.word	0x00000082


	//----- nvinfo : EIATTR_KPARAM_INFO
	.align		4
.L_7:
        /*0008*/ 	.byte	0x04, 0x17
        /*000a*/ 	.short	(.L_9 - .L_8)
.L_8:
        /*000c*/ 	.word	0x00000000
        /*0010*/ 	.short	0x0001
        /*0012*/ 	.short	0x0008
        /*0014*/ 	.byte	0x00, 0xf5, 0x21, 0x00


	//----- nvinfo : EIATTR_KPARAM_INFO
	.align		4
.L_9:
        /*0018*/ 	.byte	0x04, 0x17
        /*001a*/ 	.short	(.L_11 - .L_10)
.L_10:
        /*001c*/ 	.word	0x00000000
        /*0020*/ 	.short	0x0000
        /*0022*/ 	.short	0x0000
        /*0024*/ 	.byte	0x00, 0xf5, 0x21, 0x00


	//----- nvinfo : EIATTR_SPARSE_MMA_MASK
	.align		4
.L_11:
        /*0028*/ 	.byte	0x03, 0x50
        /*002a*/ 	.short	0x0000


	//----- nvinfo : EIATTR_MAXREG_COUNT
	.align		4
        /*002c*/ 	.byte	0x03, 0x1b
        /*002e*/ 	.short	0x00ff


	//----- nvinfo : EIATTR_MERCURY_ISA_VERSION
	.align		4
        /*0030*/ 	.byte	0x03, 0x5f
        /*0032*/ 	.short	0x0101


	//----- nvinfo : EIATTR_VRC_CTA_INIT_COUNT
	.align		4
        /*0034*/ 	.byte	0x02, 0x4a
	.zero		1
	.zero		1


	//----- nvinfo : EIATTR_EXIT_INSTR_OFFSETS
	.align		4
        /*0038*/ 	.byte	0x04, 0x1c
        /*003a*/ 	.short	(.L_13 - .L_12)


	//   ....[0]....
.L_12:
        /*003c*/ 	.word	0x000000a0


	//   ....[1]....
        /*0040*/ 	.word	0x00000100


	//----- nvinfo : EIATTR_CBANK_PARAM_SIZE
	.align		4
.L_13:
        /*0044*/ 	.byte	0x03, 0x19
        /*0046*/ 	.short	0x0010


	//----- nvinfo : EIATTR_PARAM_CBANK
	.align		4
        /*0048*/ 	.byte	0x04, 0x0a
        /*004a*/ 	.short	(.L_15 - .L_14)
	.align		4
.L_14:
        /*004c*/ 	.word	index@(.nv.constant0._Z7decoderPcS_)
        /*0050*/ 	.short	0x0380
        /*0052*/ 	.short	0x0010


	//----- nvinfo : EIATTR_SW_WAR
	.align		4
.L_15:
        /*0054*/ 	.byte	0x04, 0x36
        /*0056*/ 	.short	(.L_17 - .L_16)
.L_16:
        /*0058*/ 	.word	0x00000008
.L_17:


//--------------------- .nv.callgraph             --------------------------
	.section	.nv.callgraph,"",@"SHT_CUDA_CALLGRAPH"
	.align	4
	.sectionentsize	8
	.align		4
        /*0000*/ 	.word	0x00000000
	.align		4
        /*0004*/ 	.word	0xffffffff
	.align		4
        /*0008*/ 	.word	0x00000000
	.align		4
        /*000c*/ 	.word	0xfffffffe
	.align		4
        /*0010*/ 	.word	0x00000000
	.align		4
        /*0014*/ 	.word	0xfffffffd
	.align		4
        /*0018*/ 	.word	0x00000000
	.align		4
        /*001c*/ 	.word	0xfffffffc


//--------------------- .text._Z7decoderPcS_      --------------------------
	.section	.text._Z7decoderPcS_,"ax",@progbits
	.align	128
        .global         _Z7decoderPcS_
        .type           _Z7decoderPcS_,@function
        .size           _Z7decoderPcS_,(.L_x_1 - _Z7decoderPcS_)
        .other          _Z7decoderPcS_,@"STO_CUDA_ENTRY STV_DEFAULT"
_Z7decoderPcS_:
.text._Z7decoderPcS_:
[----:B------:R-:W-:Y:S01]  /*0000*/  LDC R1, c[0x0][0x37c] ;  /* 0x0000df00ff017b82 */ /* 0x000fe20000000800 */
[----:B------:R-:W0:Y:S01]  /*0010*/  S2R R4, SR_TID.X ;  /* 0x0000000000047919 */ /* 0x000e220000002100 */
[----:B------:R-:W1:Y:S01]  /*0020*/  LDCU.64 UR6, c[0x0][0x380] ;  /* 0x00007000ff0677ac */ /* 0x000e620008000a00 */
[----:B------:R-:W0:Y:S01]  /*0030*/  S2R R3, SR_CTAID.X ;  /* 0x0000000000037919 */ /* 0x000e220000002500 */
[----:B------:R-:W2:Y:S01]  /*0040*/  LDCU.64 UR4, c[0x0][0x358] ;  /* 0x00006b00ff0477ac */ /* 0x000ea20008000a00 */
[----:B0-----:R-:W-:-:S05]  /*0050*/  IMAD R4, R3, 0x66, R4 ;  /* 0x0000006603047824 */ /* 0x001fca00078e0204 */
[----:B-1----:R-:W-:-:S05]  /*0060*/  IADD3 R2, P0, PT, R4, UR6, RZ ;  /* 0x0000000604027c10 */ /* 0x002fca000ff1e0ff */
[----:B------:R-:W-:-:S05]  /*0070*/  IMAD.X R3, RZ, RZ, UR7, P0 ;  /* 0x00000007ff037e24 */ /* 0x000fca00080e06ff */
[----:B--2---:R-:W2:Y:S02]  /*0080*/  LDG.E.U8 R0, desc[UR4][R2.64] ;  /* 0x0000000402007981 */ /* 0x004ea4000c1e1100 */
[----:B--2---:R-:W-:-:S13]  /*0090*/  ISETP.NE.AND P0, PT, R0, 0x2c, PT ;  /* 0x0000002c0000780c */ /* 0x004fda0003f05270 */
[----:B------:R-:W-:Y:S05]  /*00a0*/  @P0 EXIT ;  /* 0x000000000000094d */ /* 0x000fea0003800000 */
[----:B------:R-:W2:Y:S01]  /*00b0*/  LDG.E.U8 R3, desc[UR4][R2.64+0x1] ;  /* 0x0000010402037981 */ /* 0x000ea2000c1e1100 */
[----:B------:R-:W0:Y:S02]  /*00c0*/  LDCU.64 UR6, c[0x0][0x388] ;  /* 0x00007100ff0677ac */ /* 0x000e240008000a00 */
[----:B0-----:R-:W-:-:S05]  /*00d0*/  IADD3 R4, P0, PT, R4, UR6, RZ ;  /* 0x0000000604047c10 */ /* 0x001fca000ff1e0ff */
[----:B------:R-:W-:-:S05]  /*00e0*/  IMAD.X R5, RZ, RZ, UR7, P0 ;  /* 0x00000007ff057e24 */ /* 0x000fca00080e06ff */
[----:B--2---:R-:W-:Y:S01]  /*00f0*/  STG.E.U8 desc[UR4][R4.64+0x1], R3 ;  /* 0x0000010304007986 */ /* 0x004fe2000c101104 */
[----:B------:R-:W-:Y:S05]  /*0100*/  EXIT ;  /* 0x000000000000794d */ /* 0x000fea0003800000 */
.L_x_0:
[----:B------:R-:W-:-:S00]  /*0110*/  BRA `(.L_x_0) ;  /* 0xfffffffc00fc7947 */ /* 0x000fc0000383ffff */
[----:B------:R-:W-:-:S00]  /*0120*/  NOP ;  /* 0x0000000000007918 */ /* 0x000fc00000000000 */
        /* <DEDUP_REMOVED lines=13> */
.L_x_1:


//--------------------- .nv.shared.reserved.0     --------------------------
	.section	.nv.shared.reserved.0,"aw",@nobits
	.weak		__nv_reservedSMEM_offset_0_alias
	.size		__nv_reservedSMEM_offset_0_alias, 0, 64
	.other		__nv_reservedSMEM_offset_0_alias,@"STO_CUDA_RESERVED_SHARED STV_DEFAULT"
__nv_reservedSMEM_offset_0_alias:
	.zero		0
	.zero		64


//--------------------- .nv.constant0._Z7decoderPcS_ --------------------------
	.section	.nv.constant0._Z7decoderPcS_,"a",@progbits
	.sectionflags	@""
	.align	4
.nv.constant0._Z7decoderPcS_:
	.zero		912


//--------------------- SYMBOLS --------------------------

	.type		.nv.reservedSmem.offset0,@object
	.size		.nv.reservedSmem.offset0,0x4
